//
// Generated by NVIDIA NVVM Compiler
//
// Compiler Build ID: CL-36424714
// Cuda compilation tools, release 13.0, V13.0.88
// Based on NVVM 20.0.0
//

.version 9.0
.target sm_100
.address_size 64

	// .globl	_Z18add_arrays_exp_gpuPfS_S_i

.visible .entry _Z18add_arrays_exp_gpuPfS_S_i(
	.param .u64 .ptr .align 1 _Z18add_arrays_exp_gpuPfS_S_i_param_0,
	.param .u64 .ptr .align 1 _Z18add_arrays_exp_gpuPfS_S_i_param_1,
	.param .u64 .ptr .align 1 _Z18add_arrays_exp_gpuPfS_S_i_param_2,
	.param .u32 _Z18add_arrays_exp_gpuPfS_S_i_param_3
)
{
	.reg .pred 	%p<2>;
	.reg .b32 	%r<10>;
	.reg .b32 	%f<25>;
	.reg .b64 	%rd<11>;

	ld.param.u64 	%rd1, [_Z18add_arrays_exp_gpuPfS_S_i_param_0];
	ld.param.u64 	%rd2, [_Z18add_arrays_exp_gpuPfS_S_i_param_1];
	ld.param.u64 	%rd3, [_Z18add_arrays_exp_gpuPfS_S_i_param_2];
	ld.param.u32 	%r2, [_Z18add_arrays_exp_gpuPfS_S_i_param_3];
	mov.u32 	%r3, %ctaid.x;
	mov.u32 	%r4, %ntid.x;
	mov.u32 	%r5, %tid.x;
	mad.lo.s32 	%r1, %r3, %r4, %r5;
	setp.ge.s32 	%p1, %r1, %r2;
	@%p1 bra 	$L__BB0_2;
	cvta.to.global.u64 	%rd4, %rd1;
	cvta.to.global.u64 	%rd5, %rd2;
	cvta.to.global.u64 	%rd6, %rd3;
	mul.wide.s32 	%rd7, %r1, 4;
	add.s64 	%rd8, %rd4, %rd7;
	ld.global.f32 	%f1, [%rd8];
	fma.rn.f32 	%f2, %f1, 0f3BBB989D, 0f3F000000;
	cvt.sat.f32.f32 	%f3, %f2;
	mov.f32 	%f4, 0f4B400001;
	mov.f32 	%f5, 0f437C0000;
	fma.rm.f32 	%f6, %f3, %f5, %f4;
	add.f32 	%f7, %f6, 0fCB40007F;
	neg.f32 	%f8, %f7;
	fma.rn.f32 	%f9, %f1, 0f3FB8AA3B, %f8;
	fma.rn.f32 	%f10, %f1, 0f32A57060, %f9;
	mov.b32 	%r6, %f6;
	shl.b32 	%r7, %r6, 23;
	mov.b32 	%f11, %r7;
	ex2.approx.ftz.f32 	%f12, %f10;
	add.s64 	%rd9, %rd5, %rd7;
	ld.global.f32 	%f13, [%rd9];
	fma.rn.f32 	%f14, %f13, 0f3BBB989D, 0f3F000000;
	cvt.sat.f32.f32 	%f15, %f14;
	fma.rm.f32 	%f16, %f15, %f5, %f4;
	add.f32 	%f17, %f16, 0fCB40007F;
	neg.f32 	%f18, %f17;
	fma.rn.f32 	%f19, %f13, 0f3FB8AA3B, %f18;
	fma.rn.f32 	%f20, %f13, 0f32A57060, %f19;
	mov.b32 	%r8, %f16;
	shl.b32 	%r9, %r8, 23;
	mov.b32 	%f21, %r9;
	ex2.approx.ftz.f32 	%f22, %f20;
	mul.f32 	%f23, %f22, %f21;
	fma.rn.f32 	%f24, %f12, %f11, %f23;
	add.s64 	%rd10, %rd6, %rd7;
	st.global.f32 	[%rd10], %f24;
$L__BB0_2:
	ret;

}


// ===== COMPILED SASS (sm_100) =====

	.target	sm_100

	.elftype	@"ET_EXEC"


//--------------------- .note.nv.tkinfo           --------------------------
	.section	.note.nv.tkinfo,"",@"SHT_NOTE"
	.sectionflags	@"SHF_NOTE_NV_TKINFO"
	.tkinfo
        /*0018*/ 	.word	0x00000002
        /*0030*/ 	.string	""
        /*0030*/ 	.string	"ptxas"
        /*0030*/ 	.string	"Cuda compilation tools, release 13.0, V13.0.88"
        /*0030*/ 	.string	"Build cuda_13.0.r13.0/compiler.36424714_0"
        /*0030*/ 	.string	"-arch sm_100 -m 64 "



//--------------------- .note.nv.cuinfo           --------------------------
	.section	.note.nv.cuinfo,"",@"SHT_NOTE"
	.sectionflags	@"SHF_NOTE_NV_CUINFO"
        /*0018*/ 	.short	0x0002
        /*001a*/ 	.short	0x0064
        /*001c*/ 	.short	0x0082
	.zero		2


//--------------------- .nv.info                  --------------------------
	.section	.nv.info,"",@"SHT_CUDA_INFO"
	.align	4


	//----- nvinfo : EIATTR_REGCOUNT
	.align		4
        /*0000*/ 	.byte	0x04, 0x2f
        /*0002*/ 	.short	(.L_1 - .L_0)
	.align		4
.L_0:
        /*0004*/ 	.word	index@(_Z18add_arrays_exp_gpuPfS_S_i)
        /*0008*/ 	.word	0x0000000e


	//----- nvinfo : EIATTR_FRAME_SIZE
	.align		4
.L_1:
        /*000c*/ 	.byte	0x04, 0x11
        /*000e*/ 	.short	(.L_3 - .L_2)
	.align		4
.L_2:
        /*0010*/ 	.word	index@(_Z18add_arrays_exp_gpuPfS_S_i)
        /*0014*/ 	.word	0x00000000


	//----- nvinfo : EIATTR_MIN_STACK_SIZE
	.align		4
.L_3:
        /*0018*/ 	.byte	0x04, 0x12
        /*001a*/ 	.short	(.L_5 - .L_4)
	.align		4
.L_4:
        /*001c*/ 	.word	index@(_Z18add_arrays_exp_gpuPfS_S_i)
        /*0020*/ 	.word	0x00000000
.L_5:


//--------------------- .nv.compat                --------------------------
	.section	.nv.compat,"",@"SHT_CUDA_COMPAT_INFO"
	.align	4
        /*0000*/ 	.byte	0x02, 0x09, 0x00, 0x00, 0x02, 0x02, 0x01, 0x00, 0x02, 0x05, 0x05, 0x00, 0x03, 0x07, 0x01, 0x01
        /*0010*/ 	.byte	0x02, 0x03, 0x00, 0x00, 0x02, 0x06, 0x01, 0x00, 0x04, 0x0b, 0x08, 0x00, 0x09, 0x00, 0x00, 0x00
        /*0020*/ 	.byte	0x00, 0x00, 0x00, 0x00


//--------------------- .nv.info._Z18add_arrays_exp_gpuPfS_S_i --------------------------
	.section	.nv.info._Z18add_arrays_exp_gpuPfS_S_i,"",@"SHT_CUDA_INFO"
	.sectionflags	@""
	.align	4


	//----- nvinfo : EIATTR_CUDA_API_VERSION
	.align		4
        /*0000*/ 	.byte	0x04, 0x37
        /*0002*/ 	.short	(.L_7 - .L_6)
.L_6:
        /*0004*/ 	.word	0x00000082


	//----- nvinfo : EIATTR_KPARAM_INFO
	.align		4
.L_7:
        /*0008*/ 	.byte	0x04, 0x17
        /*000a*/ 	.short	(.L_9 - .L_8)
.L_8:
        /*000c*/ 	.word	0x00000000
        /*0010*/ 	.short	0x0003
        /*0012*/ 	.short	0x0018
        /*0014*/ 	.byte	0x00, 0xf0, 0x11, 0x00


	//----- nvinfo : EIATTR_KPARAM_INFO
	.align		4
.L_9:
        /*0018*/ 	.byte	0x04, 0x17
        /*001a*/ 	.short	(.L_11 - .L_10)
.L_10:
        /*001c*/ 	.word	0x00000000
        /*0020*/ 	.short	0x0002
        /*0022*/ 	.short	0x0010
        /*0024*/ 	.byte	0x00, 0xf5, 0x21, 0x00


	//----- nvinfo : EIATTR_KPARAM_INFO
	.align		4
.L_11:
        /*0028*/ 	.byte	0x04, 0x17
        /*002a*/ 	.short	(.L_13 - .L_12)
.L_12:
        /*002c*/ 	.word	0x00000000
        /*0030*/ 	.short	0x0001
        /*0032*/ 	.short	0x0008
        /*0034*/ 	.byte	0x00, 0xf5, 0x21, 0x00


	//----- nvinfo : EIATTR_KPARAM_INFO
	.align		4
.L_13:
        /*0038*/ 	.byte	0x04, 0x17
        /*003a*/ 	.short	(.L_15 - .L_14)
.L_14:
        /*003c*/ 	.word	0x00000000
        /*0040*/ 	.short	0x0000
        /*0042*/ 	.short	0x0000
        /*0044*/ 	.byte	0x00, 0xf5, 0x21, 0x00


	//----- nvinfo : EIATTR_SPARSE_MMA_MASK
	.align		4
.L_15:
        /*0048*/ 	.byte	0x03, 0x50
        /*004a*/ 	.short	0x0000


	//----- nvinfo : EIATTR_MAXREG_COUNT
	.align		4
        /*004c*/ 	.byte	0x03, 0x1b
        /*004e*/ 	.short	0x00ff


	//----- nvinfo : EIATTR_MERCURY_ISA_VERSION
	.align		4
        /*0050*/ 	.byte	0x03, 0x5f
        /*0052*/ 	.short	0x0101


	//----- nvinfo : EIATTR_VRC_CTA_INIT_COUNT
	.align		4
        /*0054*/ 	.byte	0x02, 0x4a
	.zero		1
	.zero		1


	//----- nvinfo : EIATTR_EXIT_INSTR_OFFSETS
	.align		4
        /*0058*/ 	.byte	0x04, 0x1c
        /*005a*/ 	.short	(.L_17 - .L_16)


	//   ....[0]....
.L_16:
        /*005c*/ 	.word	0x00000070


	//   ....[1]....
        /*0060*/ 	.word	0x00000240


	//----- nvinfo : EIATTR_CBANK_PARAM_SIZE
	.align		4
.L_17:
        /*0064*/ 	.byte	0x03, 0x19
        /*0066*/ 	.short	0x001c


	//----- nvinfo : EIATTR_PARAM_CBANK
	.align		4
        /*0068*/ 	.byte	0x04, 0x0a
        /*006a*/ 	.short	(.L_19 - .L_18)
	.align		4
.L_18:
        /*006c*/ 	.word	index@(.nv.constant0._Z18add_arrays_exp_gpuPfS_S_i)
        /*0070*/ 	.short	0x0380
        /*0072*/ 	.short	0x001c


	//----- nvinfo : EIATTR_SW_WAR
	.align		4
.L_19:
        /*0074*/ 	.byte	0x04, 0x36
        /*0076*/ 	.short	(.L_21 - .L_20)
.L_20:
        /*0078*/ 	.word	0x00000008
.L_21:


//--------------------- .nv.callgraph             --------------------------
	.section	.nv.callgraph,"",@"SHT_CUDA_CALLGRAPH"
	.align	4
	.sectionentsize	8
	.align		4
        /*0000*/ 	.word	0x00000000
	.align		4
        /*0004*/ 	.word	0xffffffff
	.align		4
        /*0008*/ 	.word	0x00000000
	.align		4
        /*000c*/ 	.word	0xfffffffe
	.align		4
        /*0010*/ 	.word	0x00000000
	.align		4
        /*0014*/ 	.word	0xfffffffd
	.align		4
        /*0018*/ 	.word	0x00000000
	.align		4
        /*001c*/ 	.word	0xfffffffc


//--------------------- .text._Z18add_arrays_exp_gpuPfS_S_i --------------------------
	.section	.text._Z18add_arrays_exp_gpuPfS_S_i,"ax",@progbits
	.align	128
        .global         _Z18add_arrays_exp_gpuPfS_S_i
        .type           _Z18add_arrays_exp_gpuPfS_S_i,@function
        .size           _Z18add_arrays_exp_gpuPfS_S_i,(.L_x_1 - _Z18add_arrays_exp_gpuPfS_S_i)
        .other          _Z18add_arrays_exp_gpuPfS_S_i,@"STO_CUDA_ENTRY STV_DEFAULT"
_Z18add_arrays_exp_gpuPfS_S_i:
.text._Z18add_arrays_exp_gpuPfS_S_i:
[----:B------:R-:W-:Y:S01]  /*0000*/  LDC R1, c[0x0][0x37c] ;  /* 0x0000df00ff017b82 */ /* 0x000fe20000000800 */
[----:B------:R-:W0:Y:S07]  /*0010*/  S2R R0, SR_TID.X ;  /* 0x0000000000007919 */ /* 0x000e2e0000002100 */
[----:B------:R-:W0:Y:S01]  /*0020*/  S2UR UR4, SR_CTAID.X ;  /* 0x00000000000479c3 */ /* 0x000e220000002500 */
[----:B------:R-:W1:Y:S07]  /*0030*/  LDCU UR5, c[0x0][0x398] ;  /* 0x00007300ff0577ac */ /* 0x000e6e0008000800 */
[----:B------:R-:W0:Y:S02]  /*0040*/  LDC R5, c[0x0][0x360] ;  /* 0x0000d800ff057b82 */ /* 0x000e240000000800 */
[----:B0-----:R-:W-:-:S05]  /*0050*/  IMAD R5, R5, UR4, R0 ;  /* 0x0000000405057c24 */ /* 0x001fca000f8e0200 */
[----:B-1----:R-:W-:-:S13]  /*0060*/  ISETP.GE.AND P0, PT, R5, UR5, PT ;  /* 0x0000000505007c0c */ /* 0x002fda000bf06270 */
[----:B------:R-:W-:Y:S05]  /*0070*/  @P0 EXIT ;  /* 0x000000000000094d */ /* 0x000fea0003800000 */
[----:B------:R-:W0:Y:S01]  /*0080*/  LDC.64 R2, c[0x0][0x388] ;  /* 0x0000e200ff027b82 */ /* 0x000e220000000a00 */
[----:B------:R-:W1:Y:S07]  /*0090*/  LDCU.64 UR4, c[0x0][0x358] ;  /* 0x00006b00ff0477ac */ /* 0x000e6e0008000a00 */
[----:B------:R-:W2:Y:S01]  /*00a0*/  LDC.64 R6, c[0x0][0x380] ;  /* 0x0000e000ff067b82 */ /* 0x000ea20000000a00 */
[----:B0-----:R-:W-:-:S05]  /*00b0*/  IMAD.WIDE R2, R5, 0x4, R2 ;  /* 0x0000000405027825 */ /* 0x001fca00078e0202 */
[----:B-1----:R0:W3:Y:S01]  /*00c0*/  LDG.E R4, desc[UR4][R2.64] ;  /* 0x0000000402047981 */ /* 0x0020e2000c1e1900 */
[----:B--2---:R-:W-:-:S06]  /*00d0*/  IMAD.WIDE R6, R5, 0x4, R6 ;  /* 0x0000000405067825 */ /* 0x004fcc00078e0206 */
[----:B------:R-:W2:Y:S01]  /*00e0*/  LDG.E R6, desc[UR4][R6.64] ;  /* 0x0000000406067981 */ /* 0x000ea2000c1e1900 */
[----:B------:R-:W-:Y:S01]  /*00f0*/  HFMA2 R9, -RZ, RZ, 0.96630859375, -0.0022525787353515625 ;  /* 0x3bbb989dff097431 */ /* 0x000fe200000001ff */
[----:B------:R-:W-:Y:S01]  /*0100*/  MOV R11, 0x437c0000 ;  /* 0x437c0000000b7802 */ /* 0x000fe20000000f00 */
[----:B0-----:R-:W0:Y:S02]  /*0110*/  LDC.64 R2, c[0x0][0x390] ;  /* 0x0000e400ff027b82 */ /* 0x001e240000000a00 */
[----:B0-----:R-:W-:-:S04]  /*0120*/  IMAD.WIDE R2, R5, 0x4, R2 ;  /* 0x0000000405027825 */ /* 0x001fc800078e0202 */
[----:B---3--:R-:W-:-:S04]  /*0130*/  FFMA.SAT R0, R4, R9, 0.5 ;  /* 0x3f00000004007423 */ /* 0x008fc80000002009 */
[----:B------:R-:W-:Y:S01]  /*0140*/  FFMA.RM R8, R0, R11, 12582913 ;  /* 0x4b40000100087423 */ /* 0x000fe2000000400b */
[----:B--2---:R-:W-:-:S03]  /*0150*/  FFMA.SAT R0, R6, R9, 0.5 ;  /* 0x3f00000006007423 */ /* 0x004fc60000002009 */
[----:B------:R-:W-:Y:S01]  /*0160*/  FADD R9, R8, -12583039 ;  /* 0xcb40007f08097421 */ /* 0x000fe20000000000 */
[----:B------:R-:W-:-:S03]  /*0170*/  FFMA.RM R0, R0, R11, 12582913 ;  /* 0x4b40000100007423 */ /* 0x000fc6000000400b */
[----:B------:R-:W-:Y:S01]  /*0180*/  FFMA R11, R4, 1.4426950216293334961, -R9 ;  /* 0x3fb8aa3b040b7823 */ /* 0x000fe20000000809 */
[----:B------:R-:W-:-:S03]  /*0190*/  FADD R9, R0, -12583039 ;  /* 0xcb40007f00097421 */ /* 0x000fc60000000000 */
[----:B------:R-:W-:Y:S01]  /*01a0*/  FFMA R11, R4, 1.925963033500011079e-08, R11 ;  /* 0x32a57060040b7823 */ /* 0x000fe2000000000b */
[----:B------:R-:W-:-:S04]  /*01b0*/  FFMA R9, R6, 1.4426950216293334961, -R9 ;  /* 0x3fb8aa3b06097823 */ /* 0x000fc80000000809 */
[----:B------:R-:W-:Y:S01]  /*01c0*/  FFMA R9, R6, 1.925963033500011079e-08, R9 ;  /* 0x32a5706006097823 */ /* 0x000fe20000000009 */
[----:B------:R-:W0:Y:S08]  /*01d0*/  MUFU.EX2 R11, R11 ;  /* 0x0000000b000b7308 */ /* 0x000e300000000800 */
[----:B------:R-:W1:Y:S01]  /*01e0*/  MUFU.EX2 R9, R9 ;  /* 0x0000000900097308 */ /* 0x000e620000000800 */
[----:B------:R-:W-:-:S02]  /*01f0*/  SHF.L.U32 R8, R8, 0x17, RZ ;  /* 0x0000001708087819 */ /* 0x000fc400000006ff */
[----:B------:R-:W-:-:S03]  /*0200*/  SHF.L.U32 R0, R0, 0x17, RZ ;  /* 0x0000001700007819 */ /* 0x000fc600000006ff */
[----:B0-----:R-:W-:-:S04]  /*0210*/  FMUL R7, R8, R11 ;  /* 0x0000000b08077220 */ /* 0x001fc80000400000 */
[----:B-1----:R-:W-:-:S05]  /*0220*/  FFMA R7, R0, R9, R7 ;  /* 0x0000000900077223 */ /* 0x002fca0000000007 */
[----:B------:R-:W-:Y:S01]  /*0230*/  STG.E desc[UR4][R2.64], R7 ;  /* 0x0000000702007986 */ /* 0x000fe2000c101904 */
[----:B------:R-:W-:Y:S05]  /*0240*/  EXIT ;  /* 0x000000000000794d */ /* 0x000fea0003800000 */
.L_x_0:
[----:B------:R-:W-:-:S00]  /*0250*/  BRA `(.L_x_0) ;  /* 0xfffffffc00fc7947 */ /* 0x000fc0000383ffff */
[----:B------:R-:W-:-:S00]  /*0260*/  NOP ;  /* 0x0000000000007918 */ /* 0x000fc00000000000 */
        /* <DEDUP_REMOVED lines=9> */
.L_x_1:


//--------------------- .nv.shared.reserved.0     --------------------------
	.section	.nv.shared.reserved.0,"aw",@nobits
	.weak		__nv_reservedSMEM_offset_0_alias
	.size		__nv_reservedSMEM_offset_0_alias, 0, 64
	.other		__nv_reservedSMEM_offset_0_alias,@"STO_CUDA_RESERVED_SHARED STV_DEFAULT"
__nv_reservedSMEM_offset_0_alias:
	.zero		0
	.zero		64


//--------------------- .nv.constant0._Z18add_arrays_exp_gpuPfS_S_i --------------------------
	.section	.nv.constant0._Z18add_arrays_exp_gpuPfS_S_i,"a",@progbits
	.sectionflags	@""
	.align	4
.nv.constant0._Z18add_arrays_exp_gpuPfS_S_i:
	.zero		924


//--------------------- SYMBOLS --------------------------

	.type		.nv.reservedSmem.offset0,@object
	.size		.nv.reservedSmem.offset0,0x4
